//
// Generated by NVIDIA NVVM Compiler
//
// Compiler Build ID: CL-36424714
// Cuda compilation tools, release 13.0, V13.0.88
// Based on NVVM 20.0.0
//

.version 9.0
.target sm_100
.address_size 64

	// .globl	_Z13cudaMatrixAddPfS_S_ii

.visible .entry _Z13cudaMatrixAddPfS_S_ii(
	.param .u64 .ptr .align 1 _Z13cudaMatrixAddPfS_S_ii_param_0,
	.param .u64 .ptr .align 1 _Z13cudaMatrixAddPfS_S_ii_param_1,
	.param .u64 .ptr .align 1 _Z13cudaMatrixAddPfS_S_ii_param_2,
	.param .u32 _Z13cudaMatrixAddPfS_S_ii_param_3,
	.param .u32 _Z13cudaMatrixAddPfS_S_ii_param_4
)
{
	.reg .pred 	%p<4>;
	.reg .b32 	%r<14>;
	.reg .b32 	%f<4>;
	.reg .b64 	%rd<11>;

	ld.param.u64 	%rd1, [_Z13cudaMatrixAddPfS_S_ii_param_0];
	ld.param.u64 	%rd2, [_Z13cudaMatrixAddPfS_S_ii_param_1];
	ld.param.u64 	%rd3, [_Z13cudaMatrixAddPfS_S_ii_param_2];
	ld.param.u32 	%r4, [_Z13cudaMatrixAddPfS_S_ii_param_3];
	ld.param.u32 	%r5, [_Z13cudaMatrixAddPfS_S_ii_param_4];
	mov.u32 	%r6, %ctaid.x;
	mov.u32 	%r7, %ntid.x;
	mov.u32 	%r8, %tid.x;
	mad.lo.s32 	%r1, %r6, %r7, %r8;
	mov.u32 	%r9, %ctaid.y;
	mov.u32 	%r10, %ntid.y;
	mov.u32 	%r11, %tid.y;
	mad.lo.s32 	%r12, %r9, %r10, %r11;
	setp.ge.s32 	%p1, %r1, %r4;
	setp.ge.s32 	%p2, %r12, %r5;
	or.pred  	%p3, %p1, %p2;
	@%p3 bra 	$L__BB0_2;
	cvta.to.global.u64 	%rd4, %rd1;
	cvta.to.global.u64 	%rd5, %rd2;
	cvta.to.global.u64 	%rd6, %rd3;
	mad.lo.s32 	%r13, %r5, %r1, %r12;
	mul.wide.s32 	%rd7, %r13, 4;
	add.s64 	%rd8, %rd4, %rd7;
	ld.global.f32 	%f1, [%rd8];
	add.s64 	%rd9, %rd5, %rd7;
	ld.global.f32 	%f2, [%rd9];
	add.f32 	%f3, %f1, %f2;
	add.s64 	%rd10, %rd6, %rd7;
	st.global.f32 	[%rd10], %f3;
$L__BB0_2:
	ret;

}
	// .globl	_Z14cudaMatrixMultPfS_S_i
.visible .entry _Z14cudaMatrixMultPfS_S_i(
	.param .u64 .ptr .align 1 _Z14cudaMatrixMultPfS_S_i_param_0,
	.param .u64 .ptr .align 1 _Z14cudaMatrixMultPfS_S_i_param_1,
	.param .u64 .ptr .align 1 _Z14cudaMatrixMultPfS_S_i_param_2,
	.param .u32 _Z14cudaMatrixMultPfS_S_i_param_3
)
{
	.reg .pred 	%p<10>;
	.reg .b32 	%r<41>;
	.reg .b32 	%f<67>;
	.reg .b64 	%rd<66>;

	ld.param.u64 	%rd15, [_Z14cudaMatrixMultPfS_S_i_param_0];
	ld.param.u64 	%rd16, [_Z14cudaMatrixMultPfS_S_i_param_1];
	ld.param.u64 	%rd14, [_Z14cudaMatrixMultPfS_S_i_param_2];
	ld.param.u32 	%r17, [_Z14cudaMatrixMultPfS_S_i_param_3];
	cvta.to.global.u64 	%rd1, %rd16;
	cvta.to.global.u64 	%rd2, %rd15;
	mov.u32 	%r18, %ctaid.x;
	mov.u32 	%r19, %ntid.x;
	mov.u32 	%r20, %tid.x;
	mad.lo.s32 	%r1, %r18, %r19, %r20;
	mov.u32 	%r21, %ctaid.y;
	mov.u32 	%r22, %ntid.y;
	mov.u32 	%r23, %tid.y;
	mad.lo.s32 	%r2, %r21, %r22, %r23;
	max.s32 	%r24, %r2, %r1;
	setp.ge.s32 	%p1, %r24, %r17;
	@%p1 bra 	$L__BB1_13;
	cvta.to.global.u64 	%rd17, %rd14;
	mul.lo.s32 	%r3, %r17, %r2;
	add.s32 	%r26, %r3, %r1;
	mul.wide.s32 	%rd18, %r26, 4;
	add.s64 	%rd3, %rd17, %rd18;
	mov.b32 	%r39, 0;
	st.global.u32 	[%rd3], %r39;
	and.b32  	%r4, %r17, 7;
	setp.lt.u32 	%p2, %r17, 8;
	mov.f32 	%f66, 0f00000000;
	@%p2 bra 	$L__BB1_4;
	and.b32  	%r27, %r17, 2147483640;
	neg.s32 	%r37, %r27;
	mul.wide.s32 	%rd19, %r17, 4;
	add.s64 	%rd4, %rd1, %rd19;
	mul.wide.s32 	%rd20, %r17, 8;
	add.s64 	%rd5, %rd1, %rd20;
	mul.wide.s32 	%rd21, %r17, 12;
	add.s64 	%rd6, %rd1, %rd21;
	mul.wide.s32 	%rd22, %r17, 16;
	add.s64 	%rd7, %rd1, %rd22;
	mul.wide.s32 	%rd23, %r17, 20;
	add.s64 	%rd8, %rd1, %rd23;
	mul.wide.s32 	%rd24, %r17, 24;
	add.s64 	%rd9, %rd1, %rd24;
	mul.wide.s32 	%rd25, %r17, 28;
	add.s64 	%rd10, %rd1, %rd25;
	mul.wide.u32 	%rd26, %r3, 4;
	add.s64 	%rd27, %rd26, %rd2;
	add.s64 	%rd65, %rd27, 16;
	mov.f32 	%f66, 0f00000000;
	mov.u32 	%r36, %r1;
$L__BB1_3:
	.pragma "nounroll";
	and.b32  	%r39, %r17, 2147483640;
	mul.wide.s32 	%rd28, %r36, 4;
	add.s64 	%rd29, %rd4, %rd28;
	add.s64 	%rd30, %rd5, %rd28;
	add.s64 	%rd31, %rd6, %rd28;
	add.s64 	%rd32, %rd7, %rd28;
	add.s64 	%rd33, %rd8, %rd28;
	add.s64 	%rd34, %rd9, %rd28;
	add.s64 	%rd35, %rd10, %rd28;
	add.s64 	%rd36, %rd1, %rd28;
	ld.global.f32 	%f16, [%rd65+-16];
	ld.global.f32 	%f17, [%rd36];
	fma.rn.f32 	%f18, %f16, %f17, %f66;
	ld.global.f32 	%f19, [%rd65+-12];
	ld.global.f32 	%f20, [%rd29];
	fma.rn.f32 	%f21, %f19, %f20, %f18;
	ld.global.f32 	%f22, [%rd65+-8];
	ld.global.f32 	%f23, [%rd30];
	fma.rn.f32 	%f24, %f22, %f23, %f21;
	ld.global.f32 	%f25, [%rd65+-4];
	ld.global.f32 	%f26, [%rd31];
	fma.rn.f32 	%f27, %f25, %f26, %f24;
	ld.global.f32 	%f28, [%rd65];
	ld.global.f32 	%f29, [%rd32];
	fma.rn.f32 	%f30, %f28, %f29, %f27;
	ld.global.f32 	%f31, [%rd65+4];
	ld.global.f32 	%f32, [%rd33];
	fma.rn.f32 	%f33, %f31, %f32, %f30;
	ld.global.f32 	%f34, [%rd65+8];
	ld.global.f32 	%f35, [%rd34];
	fma.rn.f32 	%f36, %f34, %f35, %f33;
	ld.global.f32 	%f37, [%rd65+12];
	ld.global.f32 	%f38, [%rd35];
	fma.rn.f32 	%f66, %f37, %f38, %f36;
	add.s32 	%r37, %r37, 8;
	shl.b32 	%r28, %r17, 3;
	add.s32 	%r36, %r36, %r28;
	add.s64 	%rd65, %rd65, 32;
	setp.ne.s32 	%p3, %r37, 0;
	@%p3 bra 	$L__BB1_3;
$L__BB1_4:
	setp.eq.s32 	%p4, %r4, 0;
	@%p4 bra 	$L__BB1_12;
	and.b32  	%r12, %r17, 3;
	setp.lt.u32 	%p5, %r4, 4;
	@%p5 bra 	$L__BB1_7;
	add.s32 	%r29, %r39, %r3;
	mul.wide.u32 	%rd37, %r29, 4;
	add.s64 	%rd38, %rd2, %rd37;
	ld.global.f32 	%f40, [%rd38];
	mad.lo.s32 	%r30, %r39, %r17, %r1;
	mul.wide.s32 	%rd39, %r30, 4;
	add.s64 	%rd40, %rd1, %rd39;
	ld.global.f32 	%f41, [%rd40];
	fma.rn.f32 	%f42, %f40, %f41, %f66;
	cvt.u64.u32 	%rd41, %r3;
	cvt.u64.u32 	%rd42, %r39;
	add.s64 	%rd43, %rd42, %rd41;
	shl.b64 	%rd44, %rd43, 2;
	add.s64 	%rd45, %rd2, %rd44;
	ld.global.f32 	%f43, [%rd45+4];
	mul.wide.s32 	%rd46, %r17, 4;
	add.s64 	%rd47, %rd40, %rd46;
	ld.global.f32 	%f44, [%rd47];
	fma.rn.f32 	%f45, %f43, %f44, %f42;
	ld.global.f32 	%f46, [%rd45+8];
	add.s64 	%rd48, %rd47, %rd46;
	ld.global.f32 	%f47, [%rd48];
	fma.rn.f32 	%f48, %f46, %f47, %f45;
	ld.global.f32 	%f49, [%rd45+12];
	add.s64 	%rd49, %rd48, %rd46;
	ld.global.f32 	%f50, [%rd49];
	fma.rn.f32 	%f66, %f49, %f50, %f48;
	add.s32 	%r39, %r39, 4;
$L__BB1_7:
	setp.eq.s32 	%p6, %r12, 0;
	@%p6 bra 	$L__BB1_12;
	setp.eq.s32 	%p7, %r12, 1;
	@%p7 bra 	$L__BB1_10;
	add.s32 	%r31, %r39, %r3;
	mul.wide.u32 	%rd50, %r31, 4;
	add.s64 	%rd51, %rd2, %rd50;
	ld.global.f32 	%f52, [%rd51];
	mad.lo.s32 	%r32, %r39, %r17, %r1;
	mul.wide.s32 	%rd52, %r32, 4;
	add.s64 	%rd53, %rd1, %rd52;
	ld.global.f32 	%f53, [%rd53];
	fma.rn.f32 	%f54, %f52, %f53, %f66;
	cvt.u64.u32 	%rd54, %r3;
	cvt.u64.u32 	%rd55, %r39;
	add.s64 	%rd56, %rd55, %rd54;
	shl.b64 	%rd57, %rd56, 2;
	add.s64 	%rd58, %rd2, %rd57;
	ld.global.f32 	%f55, [%rd58+4];
	mul.wide.s32 	%rd59, %r17, 4;
	add.s64 	%rd60, %rd53, %rd59;
	ld.global.f32 	%f56, [%rd60];
	fma.rn.f32 	%f66, %f55, %f56, %f54;
	add.s32 	%r39, %r39, 2;
$L__BB1_10:
	and.b32  	%r33, %r17, 1;
	setp.eq.b32 	%p8, %r33, 1;
	not.pred 	%p9, %p8;
	@%p9 bra 	$L__BB1_12;
	add.s32 	%r34, %r39, %r3;
	mul.wide.u32 	%rd61, %r34, 4;
	add.s64 	%rd62, %rd2, %rd61;
	ld.global.f32 	%f57, [%rd62];
	mad.lo.s32 	%r35, %r39, %r17, %r1;
	mul.wide.s32 	%rd63, %r35, 4;
	add.s64 	%rd64, %rd1, %rd63;
	ld.global.f32 	%f58, [%rd64];
	fma.rn.f32 	%f66, %f57, %f58, %f66;
$L__BB1_12:
	st.global.f32 	[%rd3], %f66;
$L__BB1_13:
	ret;

}


// ===== COMPILED SASS (sm_100) =====

	.target	sm_100

	.elftype	@"ET_EXEC"


//--------------------- .note.nv.tkinfo           --------------------------
	.section	.note.nv.tkinfo,"",@"SHT_NOTE"
	.sectionflags	@"SHF_NOTE_NV_TKINFO"
	.tkinfo
        /*0018*/ 	.word	0x00000002
        /*0030*/ 	.string	""
        /*0030*/ 	.string	"ptxas"
        /*0030*/ 	.string	"Cuda compilation tools, release 13.0, V13.0.88"
        /*0030*/ 	.string	"Build cuda_13.0.r13.0/compiler.36424714_0"
        /*0030*/ 	.string	"-arch sm_100 -m 64 "



//--------------------- .note.nv.cuinfo           --------------------------
	.section	.note.nv.cuinfo,"",@"SHT_NOTE"
	.sectionflags	@"SHF_NOTE_NV_CUINFO"
        /*0018*/ 	.short	0x0002
        /*001a*/ 	.short	0x0064
        /*001c*/ 	.short	0x0082
	.zero		2


//--------------------- .nv.info                  --------------------------
	.section	.nv.info,"",@"SHT_CUDA_INFO"
	.align	4


	//----- nvinfo : EIATTR_REGCOUNT
	.align		4
        /*0000*/ 	.byte	0x04, 0x2f
        /*0002*/ 	.short	(.L_1 - .L_0)
	.align		4
.L_0:
        /*0004*/ 	.word	index@(_Z13cudaMatrixAddPfS_S_ii)
        /*0008*/ 	.word	0x0000000c


	//----- nvinfo : EIATTR_FRAME_SIZE
	.align		4
.L_1:
        /*000c*/ 	.byte	0x04, 0x11
        /*000e*/ 	.short	(.L_3 - .L_2)
	.align		4
.L_2:
        /*0010*/ 	.word	index@(_Z13cudaMatrixAddPfS_S_ii)
        /*0014*/ 	.word	0x00000000


	//----- nvinfo : EIATTR_REGCOUNT
	.align		4
.L_3:
        /*0018*/ 	.byte	0x04, 0x2f
        /*001a*/ 	.short	(.L_5 - .L_4)
	.align		4
.L_4:
        /*001c*/ 	.word	index@(_Z14cudaMatrixMultPfS_S_i)
        /*0020*/ 	.word	0x00000020


	//----- nvinfo : EIATTR_FRAME_SIZE
	.align		4
.L_5:
        /*0024*/ 	.byte	0x04, 0x11
        /*0026*/ 	.short	(.L_7 - .L_6)
	.align		4
.L_6:
        /*0028*/ 	.word	index@(_Z14cudaMatrixMultPfS_S_i)
        /*002c*/ 	.word	0x00000000


	//----- nvinfo : EIATTR_MIN_STACK_SIZE
	.align		4
.L_7:
        /*0030*/ 	.byte	0x04, 0x12
        /*0032*/ 	.short	(.L_9 - .L_8)
	.align		4
.L_8:
        /*0034*/ 	.word	index@(_Z14cudaMatrixMultPfS_S_i)
        /*0038*/ 	.word	0x00000000


	//----- nvinfo : EIATTR_MIN_STACK_SIZE
	.align		4
.L_9:
        /*003c*/ 	.byte	0x04, 0x12
        /*003e*/ 	.short	(.L_11 - .L_10)
	.align		4
.L_10:
        /*0040*/ 	.word	index@(_Z13cudaMatrixAddPfS_S_ii)
        /*0044*/ 	.word	0x00000000
.L_11:


//--------------------- .nv.compat                --------------------------
	.section	.nv.compat,"",@"SHT_CUDA_COMPAT_INFO"
	.align	4
        /*0000*/ 	.byte	0x02, 0x09, 0x00, 0x00, 0x02, 0x02, 0x01, 0x00, 0x02, 0x05, 0x05, 0x00, 0x03, 0x07, 0x01, 0x01
        /*0010*/ 	.byte	0x02, 0x03, 0x00, 0x00, 0x02, 0x06, 0x01, 0x00, 0x04, 0x0b, 0x08, 0x00, 0x09, 0x00, 0x00, 0x00
        /*0020*/ 	.byte	0x00, 0x00, 0x00, 0x00


//--------------------- .nv.info._Z14cudaMatrixMultPfS_S_i --------------------------
	.section	.nv.info._Z14cudaMatrixMultPfS_S_i,"",@"SHT_CUDA_INFO"
	.sectionflags	@""
	.align	4


	//----- nvinfo : EIATTR_CUDA_API_VERSION
	.align		4
        /*0000*/ 	.byte	0x04, 0x37
        /*0002*/ 	.short	(.L_13 - .L_12)
.L_12:
        /*0004*/ 	.word	0x00000082


	//----- nvinfo : EIATTR_KPARAM_INFO
	.align		4
.L_13:
        /*0008*/ 	.byte	0x04, 0x17
        /*000a*/ 	.short	(.L_15 - .L_14)
.L_14:
        /*000c*/ 	.word	0x00000000
        /*0010*/ 	.short	0x0003
        /*0012*/ 	.short	0x0018
        /*0014*/ 	.byte	0x00, 0xf0, 0x11, 0x00


	//----- nvinfo : EIATTR_KPARAM_INFO
	.align		4
.L_15:
        /*0018*/ 	.byte	0x04, 0x17
        /*001a*/ 	.short	(.L_17 - .L_16)
.L_16:
        /*001c*/ 	.word	0x00000000
        /*0020*/ 	.short	0x0002
        /*0022*/ 	.short	0x0010
        /*0024*/ 	.byte	0x00, 0xf5, 0x21, 0x00


	//----- nvinfo : EIATTR_KPARAM_INFO
	.align		4
.L_17:
        /*0028*/ 	.byte	0x04, 0x17
        /*002a*/ 	.short	(.L_19 - .L_18)
.L_18:
        /*002c*/ 	.word	0x00000000
        /*0030*/ 	.short	0x0001
        /*0032*/ 	.short	0x0008
        /*0034*/ 	.byte	0x00, 0xf5, 0x21, 0x00


	//----- nvinfo : EIATTR_KPARAM_INFO
	.align		4
.L_19:
        /*0038*/ 	.byte	0x04, 0x17
        /*003a*/ 	.short	(.L_21 - .L_20)
.L_20:
        /*003c*/ 	.word	0x00000000
        /*0040*/ 	.short	0x0000
        /*0042*/ 	.short	0x0000
        /*0044*/ 	.byte	0x00, 0xf5, 0x21, 0x00


	//----- nvinfo : EIATTR_SPARSE_MMA_MASK
	.align		4
.L_21:
        /*0048*/ 	.byte	0x03, 0x50
        /*004a*/ 	.short	0x0000


	//----- nvinfo : EIATTR_MAXREG_COUNT
	.align		4
        /*004c*/ 	.byte	0x03, 0x1b
        /*004e*/ 	.short	0x00ff


	//----- nvinfo : EIATTR_MERCURY_ISA_VERSION
	.align		4
        /*0050*/ 	.byte	0x03, 0x5f
        /*0052*/ 	.short	0x0101


	//----- nvinfo : EIATTR_VRC_CTA_INIT_COUNT
	.align		4
        /*0054*/ 	.byte	0x02, 0x4a
	.zero		1
	.zero		1


	//----- nvinfo : EIATTR_EXIT_INSTR_OFFSETS
	.align		4
        /*0058*/ 	.byte	0x04, 0x1c
        /*005a*/ 	.short	(.L_23 - .L_22)


	//   ....[0]....
.L_22:
        /*005c*/ 	.word	0x000000c0


	//   ....[1]....
        /*0060*/ 	.word	0x00000ae0


	//----- nvinfo : EIATTR_CBANK_PARAM_SIZE
	.align		4
.L_23:
        /*0064*/ 	.byte	0x03, 0x19
        /*0066*/ 	.short	0x001c


	//----- nvinfo : EIATTR_PARAM_CBANK
	.align		4
        /*0068*/ 	.byte	0x04, 0x0a
        /*006a*/ 	.short	(.L_25 - .L_24)
	.align		4
.L_24:
        /*006c*/ 	.word	index@(.nv.constant0._Z14cudaMatrixMultPfS_S_i)
        /*0070*/ 	.short	0x0380
        /*0072*/ 	.short	0x001c


	//----- nvinfo : EIATTR_SW_WAR
	.align		4
.L_25:
        /*0074*/ 	.byte	0x04, 0x36
        /*0076*/ 	.short	(.L_27 - .L_26)
.L_26:
        /*0078*/ 	.word	0x00000008
.L_27:


//--------------------- .nv.info._Z13cudaMatrixAddPfS_S_ii --------------------------
	.section	.nv.info._Z13cudaMatrixAddPfS_S_ii,"",@"SHT_CUDA_INFO"
	.sectionflags	@""
	.align	4


	//----- nvinfo : EIATTR_CUDA_API_VERSION
	.align		4
        /*0000*/ 	.byte	0x04, 0x37
        /*0002*/ 	.short	(.L_29 - .L_28)
.L_28:
        /*0004*/ 	.word	0x00000082


	//----- nvinfo : EIATTR_KPARAM_INFO
	.align		4
.L_29:
        /*0008*/ 	.byte	0x04, 0x17
        /*000a*/ 	.short	(.L_31 - .L_30)
.L_30:
        /*000c*/ 	.word	0x00000000
        /*0010*/ 	.short	0x0004
        /*0012*/ 	.short	0x001c
        /*0014*/ 	.byte	0x00, 0xf0, 0x11, 0x00


	//----- nvinfo : EIATTR_KPARAM_INFO
	.align		4
.L_31:
        /*0018*/ 	.byte	0x04, 0x17
        /*001a*/ 	.short	(.L_33 - .L_32)
.L_32:
        /*001c*/ 	.word	0x00000000
        /*0020*/ 	.short	0x0003
        /*0022*/ 	.short	0x0018
        /*0024*/ 	.byte	0x00, 0xf0, 0x11, 0x00


	//----- nvinfo : EIATTR_KPARAM_INFO
	.align		4
.L_33:
        /*0028*/ 	.byte	0x04, 0x17
        /*002a*/ 	.short	(.L_35 - .L_34)
.L_34:
        /*002c*/ 	.word	0x00000000
        /*0030*/ 	.short	0x0002
        /*0032*/ 	.short	0x0010
        /*0034*/ 	.byte	0x00, 0xf5, 0x21, 0x00


	//----- nvinfo : EIATTR_KPARAM_INFO
	.align		4
.L_35:
        /*0038*/ 	.byte	0x04, 0x17
        /*003a*/ 	.short	(.L_37 - .L_36)
.L_36:
        /*003c*/ 	.word	0x00000000
        /*0040*/ 	.short	0x0001
        /*0042*/ 	.short	0x0008
        /*0044*/ 	.byte	0x00, 0xf5, 0x21, 0x00


	//----- nvinfo : EIATTR_KPARAM_INFO
	.align		4
.L_37:
        /*0048*/ 	.byte	0x04, 0x17
        /*004a*/ 	.short	(.L_39 - .L_38)
.L_38:
        /*004c*/ 	.word	0x00000000
        /*0050*/ 	.short	0x0000
        /*0052*/ 	.short	0x0000
        /*0054*/ 	.byte	0x00, 0xf5, 0x21, 0x00


	//----- nvinfo : EIATTR_SPARSE_MMA_MASK
	.align		4
.L_39:
        /*0058*/ 	.byte	0x03, 0x50
        /*005a*/ 	.short	0x0000


	//----- nvinfo : EIATTR_MAXREG_COUNT
	.align		4
        /*005c*/ 	.byte	0x03, 0x1b
        /*005e*/ 	.short	0x00ff


	//----- nvinfo : EIATTR_MERCURY_ISA_VERSION
	.align		4
        /*0060*/ 	.byte	0x03, 0x5f
        /*0062*/ 	.short	0x0101


	//----- nvinfo : EIATTR_VRC_CTA_INIT_COUNT
	.align		4
        /*0064*/ 	.byte	0x02, 0x4a
	.zero		1
	.zero		1


	//----- nvinfo : EIATTR_EXIT_INSTR_OFFSETS
	.align		4
        /*0068*/ 	.byte	0x04, 0x1c
        /*006a*/ 	.short	(.L_41 - .L_40)


	//   ....[0]....
.L_40:
        /*006c*/ 	.word	0x000000c0


	//   ....[1]....
        /*0070*/ 	.word	0x00000190


	//----- nvinfo : EIATTR_CBANK_PARAM_SIZE
	.align		4
.L_41:
        /*0074*/ 	.byte	0x03, 0x19
        /*0076*/ 	.short	0x0020


	//----- nvinfo : EIATTR_PARAM_CBANK
	.align		4
        /*0078*/ 	.byte	0x04, 0x0a
        /*007a*/ 	.short	(.L_43 - .L_42)
	.align		4
.L_42:
        /*007c*/ 	.word	index@(.nv.constant0._Z13cudaMatrixAddPfS_S_ii)
        /*0080*/ 	.short	0x0380
        /*0082*/ 	.short	0x0020


	//----- nvinfo : EIATTR_SW_WAR
	.align		4
.L_43:
        /*0084*/ 	.byte	0x04, 0x36
        /*0086*/ 	.short	(.L_45 - .L_44)
.L_44:
        /*0088*/ 	.word	0x00000008
.L_45:


//--------------------- .nv.callgraph             --------------------------
	.section	.nv.callgraph,"",@"SHT_CUDA_CALLGRAPH"
	.align	4
	.sectionentsize	8
	.align		4
        /*0000*/ 	.word	0x00000000
	.align		4
        /*0004*/ 	.word	0xffffffff
	.align		4
        /*0008*/ 	.word	0x00000000
	.align		4
        /*000c*/ 	.word	0xfffffffe
	.align		4
        /*0010*/ 	.word	0x00000000
	.align		4
        /*0014*/ 	.word	0xfffffffd
	.align		4
        /*0018*/ 	.word	0x00000000
	.align		4
        /*001c*/ 	.word	0xfffffffc


//--------------------- .text._Z14cudaMatrixMultPfS_S_i --------------------------
	.section	.text._Z14cudaMatrixMultPfS_S_i,"ax",@progbits
	.align	128
        .global         _Z14cudaMatrixMultPfS_S_i
        .type           _Z14cudaMatrixMultPfS_S_i,@function
        .size           _Z14cudaMatrixMultPfS_S_i,(.L_x_6 - _Z14cudaMatrixMultPfS_S_i)
        .other          _Z14cudaMatrixMultPfS_S_i,@"STO_CUDA_ENTRY STV_DEFAULT"
_Z14cudaMatrixMultPfS_S_i:
.text._Z14cudaMatrixMultPfS_S_i:
[----:B------:R-:W-:Y:S01]  /*0000*/  LDC R1, c[0x0][0x37c] ;  /* 0x0000df00ff017b82 */ /* 0x000fe20000000800 */
[----:B------:R-:W0:Y:S07]  /*0010*/  S2R R3, SR_TID.X ;  /* 0x0000000000037919 */ /* 0x000e2e0000002100 */
[----:B------:R-:W0:Y:S01]  /*0020*/  LDC R0, c[0x0][0x360] ;  /* 0x0000d800ff007b82 */ /* 0x000e220000000800 */
[----:B------:R-:W1:Y:S01]  /*0030*/  LDCU UR18, c[0x0][0x398] ;  /* 0x00007300ff1277ac */ /* 0x000e620008000800 */
[----:B------:R-:W2:Y:S06]  /*0040*/  S2R R2, SR_TID.Y ;  /* 0x0000000000027919 */ /* 0x000eac0000002200 */
[----:B------:R-:W0:Y:S08]  /*0050*/  S2UR UR4, SR_CTAID.X ;  /* 0x00000000000479c3 */ /* 0x000e300000002500 */
[----:B------:R-:W2:Y:S08]  /*0060*/  S2UR UR5, SR_CTAID.Y ;  /* 0x00000000000579c3 */ /* 0x000eb00000002600 */
[----:B------:R-:W2:Y:S01]  /*0070*/  LDC R15, c[0x0][0x364] ;  /* 0x0000d900ff0f7b82 */ /* 0x000ea20000000800 */
[----:B0-----:R-:W-:-:S02]  /*0080*/  IMAD R0, R0, UR4, R3 ;  /* 0x0000000400007c24 */ /* 0x001fc4000f8e0203 */
[----:B--2---:R-:W-:-:S05]  /*0090*/  IMAD R15, R15, UR5, R2 ;  /* 0x000000050f0f7c24 */ /* 0x004fca000f8e0202 */
[----:B------:R-:W-:-:S04]  /*00a0*/  VIMNMX R2, PT, PT, R0, R15, !PT ;  /* 0x0000000f00027248 */ /* 0x000fc80007fe0100 */
[----:B-1----:R-:W-:-:S13]  /*00b0*/  ISETP.GE.AND P0, PT, R2, UR18, PT ;  /* 0x0000001202007c0c */ /* 0x002fda000bf06270 */
[----:B------:R-:W-:Y:S05]  /*00c0*/  @P0 EXIT ;  /* 0x000000000000094d */ /* 0x000fea0003800000 */
[----:B------:R-:W0:Y:S01]  /*00d0*/  LDC.64 R2, c[0x0][0x390] ;  /* 0x0000e400ff027b82 */ /* 0x000e220000000a00 */
[----:B------:R-:W1:Y:S01]  /*00e0*/  LDCU.64 UR16, c[0x0][0x358] ;  /* 0x00006b00ff1077ac */ /* 0x000e620008000a00 */
[----:B------:R-:W-:Y:S02]  /*00f0*/  IMAD R15, R15, UR18, RZ ;  /* 0x000000120f0f7c24 */ /* 0x000fe4000f8e02ff */
[----:B------:R-:W-:Y:S01]  /*0100*/  HFMA2 R17, -RZ, RZ, 0, 0 ;  /* 0x00000000ff117431 */ /* 0x000fe200000001ff */
[----:B------:R-:W-:Y:S02]  /*0110*/  UISETP.GE.U32.AND UP0, UPT, UR18, 0x8, UPT ;  /* 0x000000081200788c */ /* 0x000fe4000bf06070 */
[----:B------:R-:W-:Y:S01]  /*0120*/  IADD3 R5, PT, PT, R0, R15, RZ ;  /* 0x0000000f00057210 */ /* 0x000fe20007ffe0ff */
[----:B------:R-:W-:-:S04]  /*0130*/  UMOV UR4, URZ ;  /* 0x000000ff00047c82 */ /* 0x000fc80008000000 */
[----:B0-----:R-:W-:-:S05]  /*0140*/  IMAD.WIDE R2, R5, 0x4, R2 ;  /* 0x0000000405027825 */ /* 0x001fca00078e0202 */
[----:B-1----:R0:W-:Y:S01]  /*0150*/  STG.E desc[UR16][R2.64], RZ ;  /* 0x000000ff02007986 */ /* 0x0021e2000c101910 */
[----:B------:R-:W-:Y:S05]  /*0160*/  BRA.U !UP0, `(.L_x_0) ;  /* 0x0000000508147547 */ /* 0x000fea000b800000 */
[----:B------:R-:W1:Y:S01]  /*0170*/  LDCU.128 UR20, c[0x0][0x380] ;  /* 0x00007000ff1477ac */ /* 0x000e620008000c00 */
[----:B------:R-:W-:Y:S01]  /*0180*/  MOV R17, RZ ;  /* 0x000000ff00117202 */ /* 0x000fe20000000f00 */
[----:B------:R-:W-:Y:S01]  /*0190*/  IMAD.MOV.U32 R16, RZ, RZ, R0 ;  /* 0x000000ffff107224 */ /* 0x000fe200078e0000 */
[----:B------:R-:W-:-:S04]  /*01a0*/  ULOP3.LUT UR4, UR18, 0x7ffffff8, URZ, 0xc0, !UPT ;  /* 0x7ffffff812047892 */ /* 0x000fc8000f8ec0ff */
[----:B------:R-:W-:Y:S01]  /*01b0*/  UIADD3 UR4, UPT, UPT, -UR4, URZ, URZ ;  /* 0x000000ff04047290 */ /* 0x000fe2000fffe1ff */
[----:B-1----:R-:W-:Y:S01]  /*01c0*/  MOV R4, UR20 ;  /* 0x0000001400047c02 */ /* 0x002fe20008000f00 */
[----:B------:R-:W-:Y:S01]  /*01d0*/  UIMAD.WIDE UR6, UR18, 0xc, UR22 ;  /* 0x0000000c120678a5 */ /* 0x000fe2000f8e0216 */
[----:B------:R-:W-:Y:S01]  /*01e0*/  MOV R5, UR21 ;  /* 0x0000001500057c02 */ /* 0x000fe20008000f00 */
[----:B------:R-:W-:Y:S02]  /*01f0*/  UIMAD.WIDE UR8, UR18, 0x10, UR22 ;  /* 0x00000010120878a5 */ /* 0x000fe4000f8e0216 */
[----:B------:R-:W-:Y:S01]  /*0200*/  UIMAD.WIDE UR10, UR18, 0x14, UR22 ;  /* 0x00000014120a78a5 */ /* 0x000fe2000f8e0216 */
[----:B------:R-:W-:Y:S01]  /*0210*/  IMAD.WIDE.U32 R4, R15, 0x4, R4 ;  /* 0x000000040f047825 */ /* 0x000fe200078e0004 */
[----:B------:R-:W-:Y:S02]  /*0220*/  UIMAD.WIDE UR12, UR18, 0x18, UR22 ;  /* 0x00000018120c78a5 */ /* 0x000fe4000f8e0216 */
[----:B------:R-:W-:Y:S01]  /*0230*/  UIMAD.WIDE UR14, UR18, 0x1c, UR22 ;  /* 0x0000001c120e78a5 */ /* 0x000fe2000f8e0216 */
[----:B------:R-:W-:-:S04]  /*0240*/  IADD3 R8, P0, PT, R4, 0x10, RZ ;  /* 0x0000001004087810 */ /* 0x000fc80007f1e0ff */
[----:B------:R-:W-:-:S09]  /*0250*/  IADD3.X R9, PT, PT, RZ, R5, RZ, P0, !PT ;  /* 0x00000005ff097210 */ /* 0x000fd200007fe4ff */
.L_x_1:
[----:B------:R-:W-:Y:S01]  /*0260*/  HFMA2 R5, -RZ, RZ, 0, 2.384185791015625e-07 ;  /* 0x00000004ff057431 */ /* 0x000fe200000001ff */
[----:B------:R-:W-:Y:S02]  /*0270*/  UIMAD.WIDE UR24, UR18, 0x4, UR22 ;  /* 0x00000004121878a5 */ /* 0x000fe4000f8e0216 */
[----:B------:R-:W-:Y:S01]  /*0280*/  UIMAD.WIDE UR20, UR18, 0x8, UR22 ;  /* 0x00000008121478a5 */ /* 0x000fe2000f8e0216 */
[----:B------:R-:W-:-:S03]  /*0290*/  HFMA2 R13, -RZ, RZ, 0, 2.384185791015625e-07 ;  /* 0x00000004ff0d7431 */ /* 0x000fc600000001ff */
[----:B------:R-:W-:Y:S02]  /*02a0*/  MOV R26, UR24 ;  /* 0x00000018001a7c02 */ /* 0x000fe40008000f00 */
[----:B------:R-:W-:Y:S01]  /*02b0*/  MOV R27, UR25 ;  /* 0x00000019001b7c02 */ /* 0x000fe20008000f00 */
[C---:B------:R-:W-:Y:S01]  /*02c0*/  IMAD.WIDE R4, R16.reuse, R5, UR22 ;  /* 0x0000001610047e25 */ /* 0x040fe2000f8e0205 */
[----:B------:R-:W-:Y:S02]  /*02d0*/  MOV R6, UR20 ;  /* 0x0000001400067c02 */ /* 0x000fe40008000f00 */
[----:B------:R-:W-:Y:S02]  /*02e0*/  MOV R7, UR21 ;  /* 0x0000001500077c02 */ /* 0x000fe40008000f00 */
[----:B------:R1:W2:Y:S01]  /*02f0*/  LDG.E R14, desc[UR16][R4.64] ;  /* 0x00000010040e7981 */ /* 0x0002a2000c1e1900 */
[----:B------:R-:W-:-:S04]  /*0300*/  IMAD.WIDE R26, R16, 0x4, R26 ;  /* 0x00000004101a7825 */ /* 0x000fc800078e021a */
[C---:B------:R-:W-:Y:S01]  /*0310*/  IMAD.WIDE R10, R16.reuse, 0x4, R6 ;  /* 0x00000004100a7825 */ /* 0x040fe200078e0206 */
[----:B------:R3:W4:Y:S03]  /*0320*/  LDG.E R23, desc[UR16][R26.64] ;  /* 0x000000101a177981 */ /* 0x000726000c1e1900 */
[----:B-1----:R-:W-:Y:S01]  /*0330*/  IMAD.MOV.U32 R4, RZ, RZ, R8 ;  /* 0x000000ffff047224 */ /* 0x002fe200078e0008 */
[----:B------:R-:W-:Y:S01]  /*0340*/  MOV R5, R9 ;  /* 0x0000000900057202 */ /* 0x000fe20000000f00 */
[----:B------:R-:W-:Y:S01]  /*0350*/  HFMA2 R9, -RZ, RZ, 0, 2.384185791015625e-07 ;  /* 0x00000004ff097431 */ /* 0x000fe200000001ff */
[----:B------:R-:W-:Y:S01]  /*0360*/  MOV R7, 0x4 ;  /* 0x0000000400077802 */ /* 0x000fe20000000f00 */
[C---:B------:R-:W-:Y:S01]  /*0370*/  IMAD.WIDE R12, R16.reuse, R13, UR6 ;  /* 0x00000006100c7e25 */ /* 0x040fe2000f8e020d */
[----:B------:R1:W5:Y:S04]  /*0380*/  LDG.E R21, desc[UR16][R10.64] ;  /* 0x000000100a157981 */ /* 0x000368000c1e1900 */
[----:B------:R-:W2:Y:S04]  /*0390*/  LDG.E R24, desc[UR16][R4.64+-0x10] ;  /* 0xfffff01004187981 */ /* 0x000ea8000c1e1900 */
[----:B------:R-:W4:Y:S01]  /*03a0*/  LDG.E R22, desc[UR16][R4.64+-0xc] ;  /* 0xfffff41004167981 */ /* 0x000f22000c1e1900 */
[----:B------:R-:W-:-:S03]  /*03b0*/  IMAD.WIDE R6, R16, R7, UR8 ;  /* 0x0000000810067e25 */ /* 0x000fc6000f8e0207 */
[----:B------:R-:W5:Y:S01]  /*03c0*/  LDG.E R20, desc[UR16][R4.64+-0x8] ;  /* 0xfffff81004147981 */ /* 0x000f62000c1e1900 */
[----:B---3--:R-:W-:Y:S01]  /*03d0*/  MOV R27, 0x4 ;  /* 0x00000004001b7802 */ /* 0x008fe20000000f00 */
[C---:B------:R-:W-:Y:S02]  /*03e0*/  IMAD.WIDE R8, R16.reuse, R9, UR10 ;  /* 0x0000000a10087e25 */ /* 0x040fe4000f8e0209 */
[----:B------:R3:W5:Y:S04]  /*03f0*/  LDG.E R19, desc[UR16][R12.64] ;  /* 0x000000100c137981 */ /* 0x000768000c1e1900 */
[----:B------:R-:W5:Y:S01]  /*0400*/  LDG.E R18, desc[UR16][R4.64+-0x4] ;  /* 0xfffffc1004127981 */ /* 0x000f62000c1e1900 */
[----:B-1----:R-:W-:-:S03]  /*0410*/  IMAD.WIDE R10, R16, R27, UR12 ;  /* 0x0000000c100a7e25 */ /* 0x002fc6000f8e021b */
[----:B------:R-:W5:Y:S01]  /*0420*/  LDG.E R6, desc[UR16][R6.64] ;  /* 0x0000001006067981 */ /* 0x000f62000c1e1900 */
[----:B------:R-:W-:-:S03]  /*0430*/  IMAD.MOV.U32 R29, RZ, RZ, 0x4 ;  /* 0x00000004ff1d7424 */ /* 0x000fc600078e00ff */
[----:B------:R-:W5:Y:S01]  /*0440*/  LDG.E R25, desc[UR16][R4.64] ;  /* 0x0000001004197981 */ /* 0x000f62000c1e1900 */
[----:B---3--:R-:W-:-:S03]  /*0450*/  IMAD.WIDE R12, R16, R29, UR14 ;  /* 0x0000000e100c7e25 */ /* 0x008fc6000f8e021d */
[----:B------:R1:W3:Y:S04]  /*0460*/  LDG.E R9, desc[UR16][R8.64] ;  /* 0x0000001008097981 */ /* 0x0002e8000c1e1900 */
[----:B------:R-:W3:Y:S04]  /*0470*/  LDG.E R26, desc[UR16][R4.64+0x4] ;  /* 0x00000410041a7981 */ /* 0x000ee8000c1e1900 */
[----:B------:R-:W3:Y:S04]  /*0480*/  LDG.E R10, desc[UR16][R10.64] ;  /* 0x000000100a0a7981 */ /* 0x000ee8000c1e1900 */
[----:B------:R-:W3:Y:S04]  /*0490*/  LDG.E R27, desc[UR16][R4.64+0x8] ;  /* 0x00000810041b7981 */ /* 0x000ee8000c1e1900 */
[----:B------:R-:W3:Y:S04]  /*04a0*/  LDG.E R12, desc[UR16][R12.64] ;  /* 0x000000100c0c7981 */ /* 0x000ee8000c1e1900 */
[----:B------:R-:W3:Y:S01]  /*04b0*/  LDG.E R29, desc[UR16][R4.64+0xc] ;  /* 0x00000c10041d7981 */ /* 0x000ee2000c1e1900 */
[----:B------:R-:W-:-:S04]  /*04c0*/  UIADD3 UR4, UPT, UPT, UR4, 0x8, URZ ;  /* 0x0000000804047890 */ /* 0x000fc8000fffe0ff */
[----:B------:R-:W-:Y:S01]  /*04d0*/  UISETP.NE.AND UP0, UPT, UR4, URZ, UPT ;  /* 0x000000ff0400728c */ /* 0x000fe2000bf05270 */
[----:B-1----:R-:W-:Y:S02]  /*04e0*/  IADD3 R8, P0, PT, R4, 0x20, RZ ;  /* 0x0000002004087810 */ /* 0x002fe40007f1e0ff */
[----:B------:R-:W-:-:S04]  /*04f0*/  MOV R7, UR18 ;  /* 0x0000001200077c02 */ /* 0x000fc80008000f00 */
[----:B------:R-:W-:Y:S01]  /*0500*/  LEA R16, R7, R16, 0x3 ;  /* 0x0000001007107211 */ /* 0x000fe200078e18ff */
[----:B--2---:R-:W-:-:S04]  /*0510*/  FFMA R17, R24, R14, R17 ;  /* 0x0000000e18117223 */ /* 0x004fc80000000011 */
[----:B----4-:R-:W-:-:S04]  /*0520*/  FFMA R17, R22, R23, R17 ;  /* 0x0000001716117223 */ /* 0x010fc80000000011 */
[----:B-----5:R-:W-:-:S04]  /*0530*/  FFMA R17, R20, R21, R17 ;  /* 0x0000001514117223 */ /* 0x020fc80000000011 */
[----:B------:R-:W-:-:S04]  /*0540*/  FFMA R18, R18, R19, R17 ;  /* 0x0000001312127223 */ /* 0x000fc80000000011 */
[----:B------:R-:W-:-:S04]  /*0550*/  FFMA R25, R25, R6, R18 ;  /* 0x0000000619197223 */ /* 0x000fc80000000012 */
[----:B---3--:R-:W-:Y:S01]  /*0560*/  FFMA R26, R26, R9, R25 ;  /* 0x000000091a1a7223 */ /* 0x008fe20000000019 */
[----:B------:R-:W-:-:S03]  /*0570*/  IADD3.X R9, PT, PT, RZ, R5, RZ, P0, !PT ;  /* 0x00000005ff097210 */ /* 0x000fc600007fe4ff */
[----:B------:R-:W-:-:S04]  /*0580*/  FFMA R10, R27, R10, R26 ;  /* 0x0000000a1b0a7223 */ /* 0x000fc8000000001a */
[----:B------:R-:W-:Y:S01]  /*0590*/  FFMA R17, R29, R12, R10 ;  /* 0x0000000c1d117223 */ /* 0x000fe2000000000a */
[----:B------:R-:W-:Y:S06]  /*05a0*/  BRA.U UP0, `(.L_x_1) ;  /* 0xfffffffd002c7547 */ /* 0x000fec000b83ffff */
[----:B------:R-:W-:-:S12]  /*05b0*/  ULOP3.LUT UR4, UR18, 0x7ffffff8, URZ, 0xc0, !UPT ;  /* 0x7ffffff812047892 */ /* 0x000fd8000f8ec0ff */
.L_x_0:
[----:B------:R-:W-:-:S04]  /*05c0*/  ULOP3.LUT UR6, UR18, 0x7, URZ, 0xc0, !UPT ;  /* 0x0000000712067892 */ /* 0x000fc8000f8ec0ff */
[----:B------:R-:W-:-:S09]  /*05d0*/  UISETP.NE.AND UP0, UPT, UR6, URZ, UPT ;  /* 0x000000ff0600728c */ /* 0x000fd2000bf05270 */
[----:B------:R-:W-:Y:S05]  /*05e0*/  BRA.U !UP0, `(.L_x_2) ;  /* 0x0000000508387547 */ /* 0x000fea000b800000 */
[----:B------:R-:W-:Y:S02]  /*05f0*/  UISETP.GE.U32.AND UP0, UPT, UR6, 0x4, UPT ;  /* 0x000000040600788c */ /* 0x000fe4000bf06070 */
[----:B------:R-:W-:-:S04]  /*0600*/  ULOP3.LUT UR5, UR18, 0x3, URZ, 0xc0, !UPT ;  /* 0x0000000312057892 */ /* 0x000fc8000f8ec0ff */
[----:B------:R-:W-:-:S03]  /*0610*/  UISETP.NE.AND UP1, UPT, UR5, URZ, UPT ;  /* 0x000000ff0500728c */ /* 0x000fc6000bf25270 */
[----:B------:R-:W-:Y:S08]  /*0620*/  BRA.U !UP0, `(.L_x_3) ;  /* 0x00000001087c7547 */ /* 0x000ff0000b800000 */
[----:B------:R-:W1:Y:S01]  /*0630*/  LDC.64 R6, c[0x0][0x388] ;  /* 0x0000e200ff067b82 */ /* 0x000e620000000a00 */
[----:B------:R-:W2:Y:S01]  /*0640*/  LDCU.64 UR6, c[0x0][0x380] ;  /* 0x00007000ff0677ac */ /* 0x000ea20008000a00 */
[----:B------:R-:W-:Y:S02]  /*0650*/  MOV R11, UR4 ;  /* 0x00000004000b7c02 */ /* 0x000fe40008000f00 */
[C---:B------:R-:W-:Y:S02]  /*0660*/  IADD3 R5, PT, PT, R15.reuse, UR4, RZ ;  /* 0x000000040f057c10 */ /* 0x040fe4000fffe0ff */
[----:B------:R-:W-:Y:S01]  /*0670*/  IADD3 R12, P0, PT, R15, UR4, RZ ;  /* 0x000000040f0c7c10 */ /* 0x000fe2000ff1e0ff */
[----:B------:R-:W-:Y:S01]  /*0680*/  IMAD R11, R11, UR18, R0 ;  /* 0x000000120b0b7c24 */ /* 0x000fe2000f8e0200 */
[----:B------:R-:W3:Y:S01]  /*0690*/  LDC.64 R8, c[0x0][0x380] ;  /* 0x0000e000ff087b82 */ /* 0x000ee20000000a00 */
[----:B------:R-:W-:Y:S02]  /*06a0*/  MOV R13, UR18 ;  /* 0x00000012000d7c02 */ /* 0x000fe40008000f00 */
[----:B------:R-:W-:Y:S01]  /*06b0*/  MOV R19, UR18 ;  /* 0x0000001200137c02 */ /* 0x000fe20008000f00 */
[----:B-1----:R-:W-:-:S04]  /*06c0*/  IMAD.WIDE R6, R11, 0x4, R6 ;  /* 0x000000040b067825 */ /* 0x002fc800078e0206 */
[----:B------:R-:W-:Y:S02]  /*06d0*/  IMAD.U32 R11, RZ, RZ, UR18 ;  /* 0x00000012ff0b7e24 */ /* 0x000fe4000f8e00ff */
[----:B---3--:R-:W-:Y:S01]  /*06e0*/  IMAD.WIDE.U32 R8, R5, 0x4, R8 ;  /* 0x0000000405087825 */ /* 0x008fe200078e0008 */
[----:B------:R-:W-:Y:S02]  /*06f0*/  IADD3.X R5, PT, PT, RZ, RZ, RZ, P0, !PT ;  /* 0x000000ffff057210 */ /* 0x000fe400007fe4ff */
[C---:B--2---:R-:W-:Y:S01]  /*0700*/  LEA R4, P0, R12.reuse, UR6, 0x2 ;  /* 0x000000060c047c11 */ /* 0x044fe2000f8010ff */
[----:B------:R-:W-:Y:S02]  /*0710*/  IMAD.WIDE R10, R11, 0x4, R6 ;  /* 0x000000040b0a7825 */ /* 0x000fe400078e0206 */
[----:B------:R-:W2:Y:S01]  /*0720*/  LDG.E R8, desc[UR16][R8.64] ;  /* 0x0000001008087981 */ /* 0x000ea2000c1e1900 */
[----:B------:R-:W-:-:S03]  /*0730*/  LEA.HI.X R5, R12, UR7, R5, 0x2, P0 ;  /* 0x000000070c057c11 */ /* 0x000fc600080f1405 */
[----:B------:R-:W2:Y:S01]  /*0740*/  LDG.E R6, desc[UR16][R6.64] ;  /* 0x0000001006067981 */ /* 0x000ea2000c1e1900 */
[----:B------:R-:W-:-:S03]  /*0750*/  IMAD.WIDE R12, R13, 0x4, R10 ;  /* 0x000000040d0c7825 */ /* 0x000fc600078e020a */
[----:B------:R-:W3:Y:S04]  /*0760*/  LDG.E R14, desc[UR16][R10.64] ;  /* 0x000000100a0e7981 */ /* 0x000ee8000c1e1900 */
[----:B------:R-:W3:Y:S01]  /*0770*/  LDG.E R21, desc[UR16][R4.64+0x4] ;  /* 0x0000041004157981 */ /* 0x000ee2000c1e1900 */
[----:B------:R-:W-:-:S03]  /*0780*/  IMAD.WIDE R18, R19, 0x4, R12 ;  /* 0x0000000413127825 */ /* 0x000fc600078e020c */
[----:B------:R-:W4:Y:S04]  /*0790*/  LDG.E R16, desc[UR16][R12.64] ;  /* 0x000000100c107981 */ /* 0x000f28000c1e1900 */
[----:B------:R-:W4:Y:S04]  /*07a0*/  LDG.E R23, desc[UR16][R4.64+0x8] ;  /* 0x0000081004177981 */ /* 0x000f28000c1e1900 */
[----:B------:R-:W5:Y:S04]  /*07b0*/  LDG.E R25, desc[UR16][R4.64+0xc] ;  /* 0x00000c1004197981 */ /* 0x000f68000c1e1900 */
[----:B------:R-:W5:Y:S01]  /*07c0*/  LDG.E R18, desc[UR16][R18.64] ;  /* 0x0000001012127981 */ /* 0x000f62000c1e1900 */
[----:B------:R-:W-:Y:S01]  /*07d0*/  UIADD3 UR4, UPT, UPT, UR4, 0x4, URZ ;  /* 0x0000000404047890 */ /* 0x000fe2000fffe0ff */
[----:B--2---:R-:W-:-:S04]  /*07e0*/  FFMA R8, R8, R6, R17 ;  /* 0x0000000608087223 */ /* 0x004fc80000000011 */
[----:B---3--:R-:W-:-:S04]  /*07f0*/  FFMA R8, R21, R14, R8 ;  /* 0x0000000e15087223 */ /* 0x008fc80000000008 */
[----:B----4-:R-:W-:-:S04]  /*0800*/  FFMA R8, R23, R16, R8 ;  /* 0x0000001017087223 */ /* 0x010fc80000000008 */
[----:B-----5:R-:W-:-:S07]  /*0810*/  FFMA R17, R25, R18, R8 ;  /* 0x0000001219117223 */ /* 0x020fce0000000008 */
.L_x_3:
[----:B------:R-:W-:Y:S05]  /*0820*/  BRA.U !UP1, `(.L_x_2) ;  /* 0x0000000109a87547 */ /* 0x000fea000b800000 */
[----:B------:R-:W-:Y:S01]  /*0830*/  UISETP.NE.AND UP0, UPT, UR5, 0x1, UPT ;  /* 0x000000010500788c */ /* 0x000fe2000bf05270 */
[----:B------:R-:W-:Y:S01]  /*0840*/  MOV R11, UR4 ;  /* 0x00000004000b7c02 */ /* 0x000fe20008000f00 */
[----:B------:R-:W-:Y:S02]  /*0850*/  ULOP3.LUT UR5, UR18, 0x1, URZ, 0xc0, !UPT ;  /* 0x0000000112057892 */ /* 0x000fe4000f8ec0ff */
[----:B------:R-:W-:Y:S02]  /*0860*/  MOV R19, UR18 ;  /* 0x0000001200137c02 */ /* 0x000fe40008000f00 */
[----:B------:R-:W-:Y:S01]  /*0870*/  UISETP.NE.U32.AND UP1, UPT, UR5, 0x1, UPT ;  /* 0x000000010500788c */ /* 0x000fe2000bf25070 */
[----:B------:R-:W-:-:S04]  /*0880*/  PLOP3.LUT P1, PT, PT, PT, UP0, 0x80, 0x8 ;  /* 0x000000000008781c */ /* 0x000fc80003f2f008 */
[----:B------:R-:W1:Y:S01]  /*0890*/  @UP0 LDCU.128 UR8, c[0x0][0x380] ;  /* 0x00007000ff0807ac */ /* 0x000e620008000c00 */
[----:B------:R-:W-:Y:S01]  /*08a0*/  PLOP3.LUT P0, PT, PT, PT, UP1, 0x80, 0x8 ;  /* 0x000000000008781c */ /* 0x000fe20003f0f018 */
[----:B------:R-:W2:Y:S04]  /*08b0*/  @UP0 LDCU.64 UR6, c[0x0][0x380] ;  /* 0x00007000ff0607ac */ /* 0x000ea80008000a00 */
[----:B------:R-:W3:Y:S03]  /*08c0*/  @!UP1 LDCU.128 UR12, c[0x0][0x380] ;  /* 0x00007000ff0c97ac */ /* 0x000ee60008000c00 */
[C---:B------:R-:W-:Y:S02]  /*08d0*/  @P1 IADD3 R5, PT, PT, R15.reuse, UR4, RZ ;  /* 0x000000040f051c10 */ /* 0x040fe4000fffe0ff */
[----:B------:R-:W-:Y:S01]  /*08e0*/  @P1 IADD3 R10, P2, PT, R15, UR4, RZ ;  /* 0x000000040f0a1c10 */ /* 0x000fe2000ff5e0ff */
[----:B------:R-:W-:Y:S01]  /*08f0*/  @UP0 UIADD3 UR4, UPT, UPT, UR4, 0x2, URZ ;  /* 0x0000000204040890 */ /* 0x000fe2000fffe0ff */
[----:B-1----:R-:W-:Y:S01]  /*0900*/  MOV R8, UR8 ;  /* 0x0000000800087c02 */ /* 0x002fe20008000f00 */
[----:B------:R-:W-:Y:S01]  /*0910*/  IMAD.U32 R9, RZ, RZ, UR9 ;  /* 0x00000009ff097e24 */ /* 0x000fe2000f8e00ff */
[----:B------:R-:W-:-:S02]  /*0920*/  MOV R6, UR10 ;  /* 0x0000000a00067c02 */ /* 0x000fc40008000f00 */
[----:B------:R-:W-:Y:S01]  /*0930*/  MOV R7, UR11 ;  /* 0x0000000b00077c02 */ /* 0x000fe20008000f00 */
[----:B------:R-:W-:-:S04]  /*0940*/  @P1 IMAD.WIDE.U32 R8, R5, 0x4, R8 ;  /* 0x0000000405081825 */ /* 0x000fc800078e0008 */
[----:B------:R-:W-:Y:S01]  /*0950*/  @P1 IMAD R5, R11, UR18, R0 ;  /* 0x000000120b051c24 */ /* 0x000fe2000f8e0200 */
[----:B------:R-:W-:Y:S01]  /*0960*/  @P1 IADD3.X R11, PT, PT, RZ, RZ, RZ, P2, !PT ;  /* 0x000000ffff0b1210 */ /* 0x000fe200017fe4ff */
[----:B------:R-:W-:Y:S01]  /*0970*/  IMAD.U32 R21, RZ, RZ, UR4 ;  /* 0x00000004ff157e24 */ /* 0x000fe2000f8e00ff */
[C---:B--2---:R-:W-:Y:S01]  /*0980*/  @P1 LEA R4, P2, R10.reuse, UR6, 0x2 ;  /* 0x000000060a041c11 */ /* 0x044fe2000f8410ff */
[----:B------:R-:W-:Y:S01]  /*0990*/  @P1 IMAD.WIDE R6, R5, 0x4, R6 ;  /* 0x0000000405061825 */ /* 0x000fe200078e0206 */
[----:B------:R-:W-:Y:S01]  /*09a0*/  @!P0 IADD3 R15, PT, PT, R15, UR4, RZ ;  /* 0x000000040f0f8c10 */ /* 0x000fe2000fffe0ff */
[----:B------:R-:W2:Y:S01]  /*09b0*/  @P1 LDG.E R8, desc[UR16][R8.64] ;  /* 0x0000001008081981 */ /* 0x000ea2000c1e1900 */
[----:B------:R-:W-:Y:S01]  /*09c0*/  @P1 LEA.HI.X R5, R10, UR7, R11, 0x2, P2 ;  /* 0x000000070a051c11 */ /* 0x000fe200090f140b */
[----:B------:R-:W-:Y:S01]  /*09d0*/  @!P0 IMAD R21, R21, UR18, R0 ;  /* 0x0000001215158c24 */ /* 0x000fe2000f8e0200 */
[----:B---3--:R-:W-:Y:S01]  /*09e0*/  MOV R10, UR12 ;  /* 0x0000000c000a7c02 */ /* 0x008fe20008000f00 */
[----:B------:R-:W-:Y:S01]  /*09f0*/  @P1 IMAD.WIDE R18, R19, 0x4, R6 ;  /* 0x0000000413121825 */ /* 0x000fe200078e0206 */
[----:B------:R-:W-:Y:S01]  /*0a00*/  MOV R11, UR13 ;  /* 0x0000000d000b7c02 */ /* 0x000fe20008000f00 */
[----:B------:R-:W2:Y:S01]  /*0a10*/  @P1 LDG.E R6, desc[UR16][R6.64] ;  /* 0x0000001006061981 */ /* 0x000ea2000c1e1900 */
[----:B------:R-:W-:-:S02]  /*0a20*/  MOV R12, UR14 ;  /* 0x0000000e000c7c02 */ /* 0x000fc40008000f00 */
[----:B------:R-:W-:Y:S01]  /*0a30*/  MOV R13, UR15 ;  /* 0x0000000f000d7c02 */ /* 0x000fe20008000f00 */
[----:B------:R-:W-:Y:S01]  /*0a40*/  @!P0 IMAD.WIDE.U32 R10, R15, 0x4, R10 ;  /* 0x000000040f0a8825 */ /* 0x000fe200078e000a */
[----:B------:R-:W3:Y:S03]  /*0a50*/  @P1 LDG.E R18, desc[UR16][R18.64] ;  /* 0x0000001012121981 */ /* 0x000ee6000c1e1900 */
[----:B------:R-:W-:Y:S01]  /*0a60*/  @!P0 IMAD.WIDE R12, R21, 0x4, R12 ;  /* 0x00000004150c8825 */ /* 0x000fe200078e020c */
[----:B------:R-:W3:Y:S04]  /*0a70*/  @P1 LDG.E R5, desc[UR16][R4.64+0x4] ;  /* 0x0000041004051981 */ /* 0x000ee8000c1e1900 */
[----:B------:R-:W4:Y:S04]  /*0a80*/  @!P0 LDG.E R10, desc[UR16][R10.64] ;  /* 0x000000100a0a8981 */ /* 0x000f28000c1e1900 */
[----:B------:R-:W4:Y:S01]  /*0a90*/  @!P0 LDG.E R12, desc[UR16][R12.64] ;  /* 0x000000100c0c8981 */ /* 0x000f22000c1e1900 */
[----:B--2---:R-:W-:-:S04]  /*0aa0*/  @P1 FFMA R8, R8, R6, R17 ;  /* 0x0000000608081223 */ /* 0x004fc80000000011 */
[----:B---3--:R-:W-:-:S04]  /*0ab0*/  @P1 FFMA R17, R5, R18, R8 ;  /* 0x0000001205111223 */ /* 0x008fc80000000008 */
[----:B----4-:R-:W-:-:S07]  /*0ac0*/  @!P0 FFMA R17, R10, R12, R17 ;  /* 0x0000000c0a118223 */ /* 0x010fce0000000011 */
.L_x_2:
[----:B------:R-:W-:Y:S01]  /*0ad0*/  STG.E desc[UR16][R2.64], R17 ;  /* 0x0000001102007986 */ /* 0x000fe2000c101910 */
[----:B------:R-:W-:Y:S05]  /*0ae0*/  EXIT ;  /* 0x000000000000794d */ /* 0x000fea0003800000 */
.L_x_4:
[----:B------:R-:W-:-:S00]  /*0af0*/  BRA `(.L_x_4) ;  /* 0xfffffffc00fc7947 */ /* 0x000fc0000383ffff */
[----:B------:R-:W-:-:S00]  /*0b00*/  NOP ;  /* 0x0000000000007918 */ /* 0x000fc00000000000 */
[----:B------:R-:W-:-:S00]  /*0b10*/  NOP ;  /* 0x0000000000007918 */ /* 0x000fc00000000000 */
[----:B------:R-:W-:-:S00]  /*0b20*/  NOP ;  /* 0x0000000000007918 */ /* 0x000fc00000000000 */
[----:B------:R-:W-:-:S00]  /*0b30*/  NOP ;  /* 0x0000000000007918 */ /* 0x000fc00000000000 */
[----:B------:R-:W-:-:S00]  /*0b40*/  NOP ;  /* 0x0000000000007918 */ /* 0x000fc00000000000 */
[----:B------:R-:W-:-:S00]  /*0b50*/  NOP ;  /* 0x0000000000007918 */ /* 0x000fc00000000000 */
[----:B------:R-:W-:-:S00]  /*0b60*/  NOP ;  /* 0x0000000000007918 */ /* 0x000fc00000000000 */
[----:B------:R-:W-:-:S00]  /*0b70*/  NOP ;  /* 0x0000000000007918 */ /* 0x000fc00000000000 */
.L_x_6:


//--------------------- .text._Z13cudaMatrixAddPfS_S_ii --------------------------
	.section	.text._Z13cudaMatrixAddPfS_S_ii,"ax",@progbits
	.align	128
        .global         _Z13cudaMatrixAddPfS_S_ii
        .type           _Z13cudaMatrixAddPfS_S_ii,@function
        .size           _Z13cudaMatrixAddPfS_S_ii,(.L_x_7 - _Z13cudaMatrixAddPfS_S_ii)
        .other          _Z13cudaMatrixAddPfS_S_ii,@"STO_CUDA_ENTRY STV_DEFAULT"
_Z13cudaMatrixAddPfS_S_ii:
.text._Z13cudaMatrixAddPfS_S_ii:
[----:B------:R-:W-:Y:S01]  /*0000*/  LDC R1, c[0x0][0x37c] ;  /* 0x0000df00ff017b82 */ /* 0x000fe20000000800 */
[----:B------:R-:W0:Y:S07]  /*0010*/  S2R R2, SR_TID.Y ;  /* 0x0000000000027919 */ /* 0x000e2e0000002200 */
[----:B------:R-:W1:Y:S01]  /*0020*/  LDC R0, c[0x0][0x360] ;  /* 0x0000d800ff007b82 */ /* 0x000e620000000800 */
[----:B------:R-:W2:Y:S01]  /*0030*/  LDCU.64 UR6, c[0x0][0x398] ;  /* 0x00007300ff0677ac */ /* 0x000ea20008000a00 */
[----:B------:R-:W1:Y:S06]  /*0040*/  S2R R3, SR_TID.X ;  /* 0x0000000000037919 */ /* 0x000e6c0000002100 */
[----:B------:R-:W0:Y:S08]  /*0050*/  S2UR UR5, SR_CTAID.Y ;  /* 0x00000000000579c3 */ /* 0x000e300000002600 */
[----:B------:R-:W0:Y:S08]  /*0060*/  LDC R7, c[0x0][0x364] ;  /* 0x0000d900ff077b82 */ /* 0x000e300000000800 */
[----:B------:R-:W1:Y:S01]  /*0070*/  S2UR UR4, SR_CTAID.X ;  /* 0x00000000000479c3 */ /* 0x000e620000002500 */
[----:B0-----:R-:W-:-:S05]  /*0080*/  IMAD R7, R7, UR5, R2 ;  /* 0x0000000507077c24 */ /* 0x001fca000f8e0202 */
[----:B--2---:R-:W-:Y:S01]  /*0090*/  ISETP.GE.AND P0, PT, R7, UR7, PT ;  /* 0x0000000707007c0c */ /* 0x004fe2000bf06270 */
[----:B-1----:R-:W-:-:S05]  /*00a0*/  IMAD R0, R0, UR4, R3 ;  /* 0x0000000400007c24 */ /* 0x002fca000f8e0203 */
[----:B------:R-:W-:-:S13]  /*00b0*/  ISETP.GE.OR P0, PT, R0, UR6, P0 ;  /* 0x0000000600007c0c */ /* 0x000fda0008706670 */
[----:B------:R-:W-:Y:S05]  /*00c0*/  @P0 EXIT ;  /* 0x000000000000094d */ /* 0x000fea0003800000 */
[----:B------:R-:W0:Y:S01]  /*00d0*/  LDC.64 R2, c[0x0][0x380] ;  /* 0x0000e000ff027b82 */ /* 0x000e220000000a00 */
[----:B------:R-:W1:Y:S01]  /*00e0*/  LDCU.64 UR4, c[0x0][0x358] ;  /* 0x00006b00ff0477ac */ /* 0x000e620008000a00 */
[----:B------:R-:W-:-:S06]  /*00f0*/  IMAD R9, R0, UR7, R7 ;  /* 0x0000000700097c24 */ /* 0x000fcc000f8e0207 */
[----:B------:R-:W2:Y:S08]  /*0100*/  LDC.64 R4, c[0x0][0x388] ;  /* 0x0000e200ff047b82 */ /* 0x000eb00000000a00 */
[----:B------:R-:W3:Y:S01]  /*0110*/  LDC.64 R6, c[0x0][0x390] ;  /* 0x0000e400ff067b82 */ /* 0x000ee20000000a00 */
[----:B0-----:R-:W-:-:S06]  /*0120*/  IMAD.WIDE R2, R9, 0x4, R2 ;  /* 0x0000000409027825 */ /* 0x001fcc00078e0202 */
[----:B-1----:R-:W4:Y:S01]  /*0130*/  LDG.E R2, desc[UR4][R2.64] ;  /* 0x0000000402027981 */ /* 0x002f22000c1e1900 */
[----:B--2---:R-:W-:-:S06]  /*0140*/  IMAD.WIDE R4, R9, 0x4, R4 ;  /* 0x0000000409047825 */ /* 0x004fcc00078e0204 */
[----:B------:R-:W4:Y:S01]  /*0150*/  LDG.E R5, desc[UR4][R4.64] ;  /* 0x0000000404057981 */ /* 0x000f22000c1e1900 */
[----:B---3--:R-:W-:-:S04]  /*0160*/  IMAD.WIDE R6, R9, 0x4, R6 ;  /* 0x0000000409067825 */ /* 0x008fc800078e0206 */
[----:B----4-:R-:W-:-:S05]  /*0170*/  FADD R9, R2, R5 ;  /* 0x0000000502097221 */ /* 0x010fca0000000000 */
[----:B------:R-:W-:Y:S01]  /*0180*/  STG.E desc[UR4][R6.64], R9 ;  /* 0x0000000906007986 */ /* 0x000fe2000c101904 */
[----:B------:R-:W-:Y:S05]  /*0190*/  EXIT ;  /* 0x000000000000794d */ /* 0x000fea0003800000 */
.L_x_5:
        /* <DEDUP_REMOVED lines=14> */
.L_x_7:


//--------------------- .nv.shared.reserved.0     --------------------------
	.section	.nv.shared.reserved.0,"aw",@nobits
	.weak		__nv_reservedSMEM_offset_0_alias
	.size		__nv_reservedSMEM_offset_0_alias, 0, 64
	.other		__nv_reservedSMEM_offset_0_alias,@"STO_CUDA_RESERVED_SHARED STV_DEFAULT"
__nv_reservedSMEM_offset_0_alias:
	.zero		0
	.zero		64


//--------------------- .nv.constant0._Z14cudaMatrixMultPfS_S_i --------------------------
	.section	.nv.constant0._Z14cudaMatrixMultPfS_S_i,"a",@progbits
	.sectionflags	@""
	.align	4
.nv.constant0._Z14cudaMatrixMultPfS_S_i:
	.zero		924


//--------------------- .nv.constant0._Z13cudaMatrixAddPfS_S_ii --------------------------
	.section	.nv.constant0._Z13cudaMatrixAddPfS_S_ii,"a",@progbits
	.sectionflags	@""
	.align	4
.nv.constant0._Z13cudaMatrixAddPfS_S_ii:
	.zero		928


//--------------------- SYMBOLS --------------------------

	.type		.nv.reservedSmem.offset0,@object
	.size		.nv.reservedSmem.offset0,0x4
